	.headerflags	@"EF_CUDA_TEXMODE_UNIFIED EF_CUDA_64BIT_ADDRESS EF_CUDA_ACCELERATORS EF_CUDA_SM90 EF_CUDA_VIRTUAL_SM(EF_CUDA_SM90)"
	.elftype	@"ET_EXEC"


//--------------------- .nv.info                  --------------------------
	.section	.nv.info,"",@"SHT_CUDA_INFO"
	.align	4


	//----- nvinfo : EIATTR_REGCOUNT
	.align		4
        /*0000*/ 	.byte	0x04, 0x2f
        /*0002*/ 	.short	(.L_1 - .L_0)
	.align		4
.L_0:
        /*0004*/ 	.word	index@(triton_poi_fused_convolution_5)
        /*0008*/ 	.word	0x0000000a


	//----- nvinfo : EIATTR_MIN_STACK_SIZE
	.align		4
.L_1:
        /*000c*/ 	.byte	0x04, 0x12
        /*000e*/ 	.short	(.L_3 - .L_2)
	.align		4
.L_2:
        /*0010*/ 	.word	index@(triton_poi_fused_convolution_5)
        /*0014*/ 	.word	0x00000000


	//----- nvinfo : EIATTR_FRAME_SIZE
	.align		4
.L_3:
        /*0018*/ 	.byte	0x04, 0x11
        /*001a*/ 	.short	(.L_5 - .L_4)
	.align		4
.L_4:
        /*001c*/ 	.word	index@(triton_poi_fused_convolution_5)
        /*0020*/ 	.word	0x00000000


	//----- nvinfo : EIATTR_MIN_STACK_SIZE
	.align		4
.L_5:
        /*0024*/ 	.byte	0x04, 0x12
        /*0026*/ 	.short	(.L_7 - .L_6)
	.align		4
.L_6:
        /*0028*/ 	.word	index@(triton_poi_fused_convolution_5)
        /*002c*/ 	.word	0x00000000
.L_7:


//--------------------- .nv.info.triton_poi_fused_convolution_5 --------------------------
	.section	.nv.info.triton_poi_fused_convolution_5,"",@"SHT_CUDA_INFO"
	.sectionflags	@""
	.align	4


	//----- nvinfo : EIATTR_CUDA_API_VERSION
	.align		4
        /*0000*/ 	.byte	0x04, 0x37
        /*0002*/ 	.short	(.L_9 - .L_8)
.L_8:
        /*0004*/ 	.word	0x0000007c


	//----- nvinfo : EIATTR_KPARAM_INFO
	.align		4
.L_9:
        /*0008*/ 	.byte	0x04, 0x17
        /*000a*/ 	.short	(.L_11 - .L_10)
.L_10:
        /*000c*/ 	.word	0x00000000
        /*0010*/ 	.short	0x0002
        /*0012*/ 	.short	0x0010
        /*0014*/ 	.byte	0x00, 0xf0, 0x11, 0x00


	//----- nvinfo : EIATTR_KPARAM_INFO
	.align		4
.L_11:
        /*0018*/ 	.byte	0x04, 0x17
        /*001a*/ 	.short	(.L_13 - .L_12)
.L_12:
        /*001c*/ 	.word	0x00000000
        /*0020*/ 	.short	0x0001
        /*0022*/ 	.short	0x0008
        /*0024*/ 	.byte	0x00, 0xf4, 0x21, 0x00


	//----- nvinfo : EIATTR_KPARAM_INFO
	.align		4
.L_13:
        /*0028*/ 	.byte	0x04, 0x17
        /*002a*/ 	.short	(.L_15 - .L_14)
.L_14:
        /*002c*/ 	.word	0x00000000
        /*0030*/ 	.short	0x0000
        /*0032*/ 	.short	0x0000
        /*0034*/ 	.byte	0x00, 0xf4, 0x21, 0x00


	//----- nvinfo : EIATTR_SPARSE_MMA_MASK
	.align		4
.L_15:
        /*0038*/ 	.byte	0x03, 0x50
        /*003a*/ 	.short	0x0000


	//----- nvinfo : EIATTR_MAXREG_COUNT
	.align		4
        /*003c*/ 	.byte	0x03, 0x1b
        /*003e*/ 	.short	0x00ff


	//----- nvinfo : EIATTR_EXIT_INSTR_OFFSETS
	.align		4
        /*0040*/ 	.byte	0x04, 0x1c
        /*0042*/ 	.short	(.L_17 - .L_16)


	//   ....[0]....
.L_16:
        /*0044*/ 	.word	0x000000e0


	//   ....[1]....
        /*0048*/ 	.word	0x00000100


	//----- nvinfo : EIATTR_REQNTID
	.align		4
.L_17:
        /*004c*/ 	.byte	0x04, 0x10
        /*004e*/ 	.short	(.L_19 - .L_18)
.L_18:
        /*0050*/ 	.word	0x00000020
        /*0054*/ 	.word	0x00000001
        /*0058*/ 	.word	0x00000001


	//----- nvinfo : EIATTR_CBANK_PARAM_SIZE
	.align		4
.L_19:
        /*005c*/ 	.byte	0x03, 0x19
        /*005e*/ 	.short	0x0014


	//----- nvinfo : EIATTR_PARAM_CBANK
	.align		4
        /*0060*/ 	.byte	0x04, 0x0a
        /*0062*/ 	.short	(.L_21 - .L_20)
	.align		4
.L_20:
        /*0064*/ 	.word	index@(.nv.constant0.triton_poi_fused_convolution_5)
        /*0068*/ 	.short	0x0210
        /*006a*/ 	.short	0x0014


	//----- nvinfo : EIATTR_SW_WAR
	.align		4
.L_21:
        /*006c*/ 	.byte	0x04, 0x36
        /*006e*/ 	.short	(.L_23 - .L_22)
.L_22:
        /*0070*/ 	.word	0x00000008
.L_23:


//--------------------- .nv.callgraph             --------------------------
	.section	.nv.callgraph,"",@"SHT_CUDA_CALLGRAPH"
	.align	4
	.sectionentsize	8
	.align		4
        /*0000*/ 	.word	0x00000000
	.align		4
        /*0004*/ 	.word	0xffffffff
	.align		4
        /*0008*/ 	.word	0x00000000
	.align		4
        /*000c*/ 	.word	0xfffffffe
	.align		4
        /*0010*/ 	.word	0x00000000
	.align		4
        /*0014*/ 	.word	0xfffffffd
	.align		4
        /*0018*/ 	.word	0x00000000
	.align		4
        /*001c*/ 	.word	0xfffffffc


//--------------------- .text.triton_poi_fused_convolution_5 --------------------------
	.section	.text.triton_poi_fused_convolution_5,"ax",@progbits
	.align	128
        .global         triton_poi_fused_convolution_5
        .type           triton_poi_fused_convolution_5,@function
        .size           triton_poi_fused_convolution_5,(.L_x_1 - triton_poi_fused_convolution_5)
        .other          triton_poi_fused_convolution_5,@"STO_CUDA_ENTRY STV_DEFAULT"
triton_poi_fused_convolution_5:
.text.triton_poi_fused_convolution_5:
[----:B------:R-:W0:Y:S02]  /*0000*/  LDC R1, c[0x0][0x28] ;  /* 0x00000a00ff017b82 */ /* 0x000e240000000800 */
[----:B------:R-:W1:Y:S01]  /*0010*/  S2R R0, SR_TID.X ;  /* 0x0000000000007919 */ /* 0x000e620000002100 */
[----:B------:R-:W2:Y:S01]  /*0020*/  LDC.64 R2, c[0x0][0x210] ;  /* 0x00008400ff027b82 */ /* 0x000ea20000000a00 */
[----:B------:R-:W-:Y:S01]  /*0030*/  ULDC.64 UR4, c[0x0][0x208] ;  /* 0x0000820000047ab9 */ /* 0x000fe20000000a00 */
[----:B------:R-:W3:Y:S06]  /*0040*/  S2R R7, SR_CTAID.X ;  /* 0x0000000000077919 */ /* 0x000eec0000002500 */
[----:B------:R-:W4:Y:S01]  /*0050*/  LDC.64 R4, c[0x0][0x218] ;  /* 0x00008600ff047b82 */ /* 0x000f220000000a00 */
[----:B-1----:R-:W-:Y:S01]  /*0060*/  LOP3.LUT R0, R0, 0x1f, RZ, 0xc0, !PT ;  /* 0x0000001f00007812 */ /* 0x002fe200078ec0ff */
[----:B----4-:R-:W4:Y:S03]  /*0070*/  LDG.E R5, desc[UR4][R4.64] ;  /* 0x0000000404057981 */ /* 0x010f26000c1e1900 */
[----:B---3--:R-:W-:Y:S01]  /*0080*/  LEA R7, R7, R0, 0x5 ;  /* 0x0000000007077211 */ /* 0x008fe200078e28ff */
[----:B------:R-:W-:-:S03]  /*0090*/  HFMA2.MMA R0, -RZ, RZ, 0, 0 ;  /* 0x00000000ff007435 */ /* 0x000fc600000001ff */
[C---:B------:R-:W-:Y:S01]  /*00a0*/  ISETP.GE.AND P0, PT, R7.reuse, 0x14, PT ;  /* 0x000000140700780c */ /* 0x040fe20003f06270 */
[----:B--2---:R-:W-:-:S12]  /*00b0*/  IMAD.WIDE R2, R7, 0x4, R2 ;  /* 0x0000000407027825 */ /* 0x004fd800078e0202 */
[----:B------:R-:W4:Y:S02]  /*00c0*/  @!P0 LDG.E R0, desc[UR4][R2.64] ;  /* 0x0000000402008981 */ /* 0x000f24000c1e1900 */
[----:B----4-:R-:W-:Y:S01]  /*00d0*/  FADD R7, R5, R0 ;  /* 0x0000000005077221 */ /* 0x010fe20000000000 */
[----:B------:R-:W-:Y:S06]  /*00e0*/  @P0 EXIT ;  /* 0x000000000000094d */ /* 0x000fec0003800000 */
[----:B------:R-:W-:Y:S01]  /*00f0*/  STG.E desc[UR4][R2.64], R7 ;  /* 0x0000000702007986 */ /* 0x000fe2000c101904 */
[----:B------:R-:W-:Y:S05]  /*0100*/  EXIT ;  /* 0x000000000000794d */ /* 0x000fea0003800000 */
.L_x_0:
[----:B------:R-:W-:-:S00]  /*0110*/  BRA `(.L_x_0) ;  /* 0xfffffffc00fc7947 */ /* 0x000fc0000383ffff */
[----:B------:R-:W-:-:S00]  /*0120*/  NOP ;  /* 0x0000000000007918 */ /* 0x000fc00000000000 */
        /* <DEDUP_REMOVED lines=13> */
.L_x_1:


//--------------------- .nv.constant0.triton_poi_fused_convolution_5 --------------------------
	.section	.nv.constant0.triton_poi_fused_convolution_5,"a",@progbits
	.sectionflags	@""
	.align	4
.nv.constant0.triton_poi_fused_convolution_5:
	.zero		548
